	.headerflags	@"EF_CUDA_TEXMODE_UNIFIED EF_CUDA_64BIT_ADDRESS EF_CUDA_ACCELERATORS EF_CUDA_SM90 EF_CUDA_VIRTUAL_SM(EF_CUDA_SM90)"
	.elftype	@"ET_EXEC"


//--------------------- .nv.info                  --------------------------
	.section	.nv.info,"",@"SHT_CUDA_INFO"
	.align	4


	//----- nvinfo : EIATTR_REGCOUNT
	.align		4
        /*0000*/ 	.byte	0x04, 0x2f
        /*0002*/ 	.short	(.L_1 - .L_0)
	.align		4
.L_0:
        /*0004*/ 	.word	index@(triton_poi_fused_cat_47)
        /*0008*/ 	.word	0x00000020


	//----- nvinfo : EIATTR_MIN_STACK_SIZE
	.align		4
.L_1:
        /*000c*/ 	.byte	0x04, 0x12
        /*000e*/ 	.short	(.L_3 - .L_2)
	.align		4
.L_2:
        /*0010*/ 	.word	index@(triton_poi_fused_cat_47)
        /*0014*/ 	.word	0x00000000


	//----- nvinfo : EIATTR_FRAME_SIZE
	.align		4
.L_3:
        /*0018*/ 	.byte	0x04, 0x11
        /*001a*/ 	.short	(.L_5 - .L_4)
	.align		4
.L_4:
        /*001c*/ 	.word	index@(triton_poi_fused_cat_47)
        /*0020*/ 	.word	0x00000000


	//----- nvinfo : EIATTR_MIN_STACK_SIZE
	.align		4
.L_5:
        /*0024*/ 	.byte	0x04, 0x12
        /*0026*/ 	.short	(.L_7 - .L_6)
	.align		4
.L_6:
        /*0028*/ 	.word	index@(triton_poi_fused_cat_47)
        /*002c*/ 	.word	0x00000000
.L_7:


//--------------------- .nv.info.triton_poi_fused_cat_47 --------------------------
	.section	.nv.info.triton_poi_fused_cat_47,"",@"SHT_CUDA_INFO"
	.sectionflags	@""
	.align	4


	//----- nvinfo : EIATTR_CUDA_API_VERSION
	.align		4
        /*0000*/ 	.byte	0x04, 0x37
        /*0002*/ 	.short	(.L_9 - .L_8)
.L_8:
        /*0004*/ 	.word	0x0000007c


	//----- nvinfo : EIATTR_KPARAM_INFO
	.align		4
.L_9:
        /*0008*/ 	.byte	0x04, 0x17
        /*000a*/ 	.short	(.L_11 - .L_10)
.L_10:
        /*000c*/ 	.word	0x00000000
        /*0010*/ 	.short	0x0004
        /*0012*/ 	.short	0x0020
        /*0014*/ 	.byte	0x00, 0xf0, 0x11, 0x00


	//----- nvinfo : EIATTR_KPARAM_INFO
	.align		4
.L_11:
        /*0018*/ 	.byte	0x04, 0x17
        /*001a*/ 	.short	(.L_13 - .L_12)
.L_12:
        /*001c*/ 	.word	0x00000000
        /*0020*/ 	.short	0x0003
        /*0022*/ 	.short	0x0018
        /*0024*/ 	.byte	0x00, 0xf4, 0x21, 0x00


	//----- nvinfo : EIATTR_KPARAM_INFO
	.align		4
.L_13:
        /*0028*/ 	.byte	0x04, 0x17
        /*002a*/ 	.short	(.L_15 - .L_14)
.L_14:
        /*002c*/ 	.word	0x00000000
        /*0030*/ 	.short	0x0002
        /*0032*/ 	.short	0x0010
        /*0034*/ 	.byte	0x00, 0xf4, 0x21, 0x00


	//----- nvinfo : EIATTR_KPARAM_INFO
	.align		4
.L_15:
        /*0038*/ 	.byte	0x04, 0x17
        /*003a*/ 	.short	(.L_17 - .L_16)
.L_16:
        /*003c*/ 	.word	0x00000000
        /*0040*/ 	.short	0x0001
        /*0042*/ 	.short	0x0008
        /*0044*/ 	.byte	0x00, 0xf4, 0x21, 0x00


	//----- nvinfo : EIATTR_KPARAM_INFO
	.align		4
.L_17:
        /*0048*/ 	.byte	0x04, 0x17
        /*004a*/ 	.short	(.L_19 - .L_18)
.L_18:
        /*004c*/ 	.word	0x00000000
        /*0050*/ 	.short	0x0000
        /*0052*/ 	.short	0x0000
        /*0054*/ 	.byte	0x00, 0xf4, 0x21, 0x00


	//----- nvinfo : EIATTR_SPARSE_MMA_MASK
	.align		4
.L_19:
        /*0058*/ 	.byte	0x03, 0x50
        /*005a*/ 	.short	0x0000


	//----- nvinfo : EIATTR_MAXREG_COUNT
	.align		4
        /*005c*/ 	.byte	0x03, 0x1b
        /*005e*/ 	.short	0x00ff


	//----- nvinfo : EIATTR_EXIT_INSTR_OFFSETS
	.align		4
        /*0060*/ 	.byte	0x04, 0x1c
        /*0062*/ 	.short	(.L_21 - .L_20)


	//   ....[0]....
.L_20:
        /*0064*/ 	.word	0x00000790


	//----- nvinfo : EIATTR_REQNTID
	.align		4
.L_21:
        /*0068*/ 	.byte	0x04, 0x10
        /*006a*/ 	.short	(.L_23 - .L_22)
.L_22:
        /*006c*/ 	.word	0x00000080
        /*0070*/ 	.word	0x00000001
        /*0074*/ 	.word	0x00000001


	//----- nvinfo : EIATTR_CBANK_PARAM_SIZE
	.align		4
.L_23:
        /*0078*/ 	.byte	0x03, 0x19
        /*007a*/ 	.short	0x0024


	//----- nvinfo : EIATTR_PARAM_CBANK
	.align		4
        /*007c*/ 	.byte	0x04, 0x0a
        /*007e*/ 	.short	(.L_25 - .L_24)
	.align		4
.L_24:
        /*0080*/ 	.word	index@(.nv.constant0.triton_poi_fused_cat_47)
        /*0084*/ 	.short	0x0210
        /*0086*/ 	.short	0x0024


	//----- nvinfo : EIATTR_SW_WAR
	.align		4
.L_25:
        /*0088*/ 	.byte	0x04, 0x36
        /*008a*/ 	.short	(.L_27 - .L_26)
.L_26:
        /*008c*/ 	.word	0x00000008
.L_27:


//--------------------- .nv.callgraph             --------------------------
	.section	.nv.callgraph,"",@"SHT_CUDA_CALLGRAPH"
	.align	4
	.sectionentsize	8
	.align		4
        /*0000*/ 	.word	0x00000000
	.align		4
        /*0004*/ 	.word	0xffffffff
	.align		4
        /*0008*/ 	.word	0x00000000
	.align		4
        /*000c*/ 	.word	0xfffffffe
	.align		4
        /*0010*/ 	.word	0x00000000
	.align		4
        /*0014*/ 	.word	0xfffffffd
	.align		4
        /*0018*/ 	.word	0x00000000
	.align		4
        /*001c*/ 	.word	0xfffffffc


//--------------------- .text.triton_poi_fused_cat_47 --------------------------
	.section	.text.triton_poi_fused_cat_47,"ax",@progbits
	.align	128
        .global         triton_poi_fused_cat_47
        .type           triton_poi_fused_cat_47,@function
        .size           triton_poi_fused_cat_47,(.L_x_1 - triton_poi_fused_cat_47)
        .other          triton_poi_fused_cat_47,@"STO_CUDA_ENTRY STV_DEFAULT"
triton_poi_fused_cat_47:
.text.triton_poi_fused_cat_47:
[----:B------:R-:W-:Y:S01]  /*0000*/  LDC R1, c[0x0][0x28] ;  /* 0x00000a00ff017b82 */ /* 0x000fe20000000800 */
[----:B------:R-:W1:Y:S07]  /*0010*/  S2R R0, SR_TID.X ;  /* 0x0000000000007919 */ /* 0x000e6e0000002100 */
[----:B------:R-:W2:Y:S01]  /*0020*/  LDC.64 R22, c[0x0][0x210] ;  /* 0x00008400ff167b82 */ /* 0x000ea20000000a00 */
[----:B------:R-:W-:Y:S01]  /*0030*/  CS2R R10, SRZ ;  /* 0x00000000000a7805 */ /* 0x000fe2000001ff00 */
[----:B------:R-:W-:Y:S01]  /*0040*/  ULDC.64 UR4, c[0x0][0x208] ;  /* 0x0000820000047ab9 */ /* 0x000fe20000000a00 */
[----:B------:R-:W3:Y:S01]  /*0050*/  S2R R3, SR_CTAID.X ;  /* 0x0000000000037919 */ /* 0x000ee20000002500 */
[----:B------:R-:W-:-:S04]  /*0060*/  ULDC.64 UR6, c[0x0][0x220] ;  /* 0x0000880000067ab9 */ /* 0x000fc80000000a00 */
[----:B------:R-:W4:Y:S01]  /*0070*/  LDC.64 R20, c[0x0][0x218] ;  /* 0x00008600ff147b82 */ /* 0x000f220000000a00 */
[----:B-1----:R-:W-:Y:S01]  /*0080*/  IMAD.SHL.U32 R0, R0, 0x4, RZ ;  /* 0x0000000400007824 */ /* 0x002fe200078e00ff */
[----:B---3--:R-:W-:-:S04]  /*0090*/  SHF.R.S32.HI R13, RZ, 0x15, R3 ;  /* 0x00000015ff0d7819 */ /* 0x008fc80000011403 */
[----:B------:R-:W-:Y:S02]  /*00a0*/  LOP3.LUT R0, R0, 0x1fc, RZ, 0xc0, !PT ;  /* 0x000001fc00007812 */ /* 0x000fe400078ec0ff */
[----:B------:R-:W-:-:S03]  /*00b0*/  SGXT R13, R13, 0x1 ;  /* 0x000000010d0d781a */ /* 0x000fc60000000200 */
[----:B------:R-:W-:-:S05]  /*00c0*/  IMAD R0, R3, 0x400, R0 ;  /* 0x0000040003007824 */ /* 0x000fca00078e0200 */
[CC--:B------:R-:W-:Y:S02]  /*00d0*/  LEA.HI R2, R13.reuse, R0.reuse, RZ, 0xc ;  /* 0x000000000d027211 */ /* 0x0c0fe400078f60ff */
[----:B------:R-:W-:Y:S02]  /*00e0*/  LEA.HI R8, R13, R0, RZ, 0x13 ;  /* 0x000000000d087211 */ /* 0x000fe400078f98ff */
[----:B------:R-:W-:Y:S02]  /*00f0*/  SHF.R.S32.HI R3, RZ, 0xc, R2 ;  /* 0x0000000cff037819 */ /* 0x000fe40000011402 */
[----:B------:R-:W-:Y:S02]  /*0100*/  SHF.R.S32.HI R9, RZ, 0x13, R8 ;  /* 0x00000013ff097819 */ /* 0x000fe40000011408 */
[----:B------:R-:W-:Y:S02]  /*0110*/  LEA.HI R4, R3, R3, RZ, 0x7 ;  /* 0x0000000303047211 */ /* 0x000fe400078f38ff */
[----:B------:R-:W-:Y:S01]  /*0120*/  LOP3.LUT R7, R2, 0xfffff000, RZ, 0xc0, !PT ;  /* 0xfffff00002077812 */ /* 0x000fe200078ec0ff */
[----:B------:R-:W-:Y:S01]  /*0130*/  IMAD.SHL.U32 R25, R9, 0x40000, RZ ;  /* 0x0004000009197824 */ /* 0x000fe200078e00ff */
[----:B------:R-:W-:-:S02]  /*0140*/  LOP3.LUT R4, R4, 0xffffff80, RZ, 0xc0, !PT ;  /* 0xffffff8004047812 */ /* 0x000fc400078ec0ff */
[----:B------:R-:W-:Y:S01]  /*0150*/  LOP3.LUT R2, R8, 0xfff80000, RZ, 0xc0, !PT ;  /* 0xfff8000008027812 */ /* 0x000fe200078ec0ff */
[----:B------:R-:W-:Y:S01]  /*0160*/  IMAD.IADD R24, R0, 0x1, -R7 ;  /* 0x0000000100187824 */ /* 0x000fe200078e0a07 */
[----:B------:R-:W-:Y:S01]  /*0170*/  CS2R R6, SRZ ;  /* 0x0000000000067805 */ /* 0x000fe2000001ff00 */
[----:B------:R-:W-:Y:S01]  /*0180*/  IMAD.IADD R3, R3, 0x1, -R4 ;  /* 0x0000000103037824 */ /* 0x000fe200078e0a04 */
[----:B------:R-:W-:Y:S01]  /*0190*/  IADD3 R15, R25, R0, -R2 ;  /* 0x00000000190f7210 */ /* 0x000fe20007ffe802 */
[----:B------:R-:W-:Y:S01]  /*01a0*/  IMAD R19, R9, 0x1000, R24 ;  /* 0x0000100009137824 */ /* 0x000fe200078e0218 */
[----:B------:R-:W-:Y:S02]  /*01b0*/  CS2R R4, SRZ ;  /* 0x0000000000047805 */ /* 0x000fe4000001ff00 */
[----:B------:R-:W-:Y:S02]  /*01c0*/  CS2R R8, SRZ ;  /* 0x0000000000087805 */ /* 0x000fe4000001ff00 */
[----:B------:R-:W-:Y:S01]  /*01d0*/  ISETP.GE.AND P2, PT, R3, 0x40, PT ;  /* 0x000000400300780c */ /* 0x000fe20003f46270 */
[----:B--2---:R-:W-:-:S04]  /*01e0*/  IMAD.WIDE R14, R15, 0x4, R22 ;  /* 0x000000040f0e7825 */ /* 0x004fc800078e0216 */
[----:B----4-:R-:W-:-:S08]  /*01f0*/  IMAD.WIDE R18, R19, 0x4, R20 ;  /* 0x0000000413127825 */ /* 0x010fd000078e0214 */
[----:B------:R1:W2:Y:S04]  /*0200*/  @!P2 LDG.E.128 R4, desc[UR4][R14.64] ;  /* 0x000000040e04a981 */ /* 0x0002a8000c1e1d00 */
[----:B------:R3:W4:Y:S01]  /*0210*/  @!P2 LDG.E.EL.128 R8, desc[UR4][R18.64] ;  /* 0x000000041208a981 */ /* 0x000722000c2e1d00 */
[----:B------:R-:W-:-:S05]  /*0220*/  VIADD R12, R0, 0x200 ;  /* 0x00000200000c7836 */ /* 0x000fca0000000000 */
[CC--:B------:R-:W-:Y:S02]  /*0230*/  LEA.HI R17, R13.reuse, R12.reuse, RZ, 0xc ;  /* 0x0000000c0d117211 */ /* 0x0c0fe400078f60ff */
[----:B-1----:R-:W-:Y:S02]  /*0240*/  CS2R R14, SRZ ;  /* 0x00000000000e7805 */ /* 0x002fe4000001ff00 */
[----:B------:R-:W-:Y:S02]  /*0250*/  LEA.HI R26, R13, R12, RZ, 0x13 ;  /* 0x0000000c0d1a7211 */ /* 0x000fe400078f98ff */
[----:B------:R-:W-:Y:S02]  /*0260*/  SHF.R.S32.HI R2, RZ, 0xc, R17 ;  /* 0x0000000cff027819 */ /* 0x000fe40000011411 */
[----:B------:R-:W-:Y:S02]  /*0270*/  SHF.R.S32.HI R16, RZ, 0x13, R26 ;  /* 0x00000013ff107819 */ /* 0x000fe4000001141a */
[----:B------:R-:W-:-:S02]  /*0280*/  LEA.HI R13, R2, R2, RZ, 0x7 ;  /* 0x00000002020d7211 */ /* 0x000fc400078f38ff */
[----:B------:R-:W-:Y:S01]  /*0290*/  LOP3.LUT R29, R26, 0xfff80000, RZ, 0xc0, !PT ;  /* 0xfff800001a1d7812 */ /* 0x000fe200078ec0ff */
[----:B------:R-:W-:Y:S01]  /*02a0*/  IMAD.SHL.U32 R26, R16, 0x40000, RZ ;  /* 0x00040000101a7824 */ /* 0x000fe200078e00ff */
[----:B------:R-:W-:Y:S02]  /*02b0*/  LOP3.LUT R13, R13, 0xffffff80, RZ, 0xc0, !PT ;  /* 0xffffff800d0d7812 */ /* 0x000fe400078ec0ff */
[----:B------:R-:W-:Y:S02]  /*02c0*/  LOP3.LUT R27, R17, 0xfffff000, RZ, 0xc0, !PT ;  /* 0xfffff000111b7812 */ /* 0x000fe400078ec0ff */
[----:B------:R-:W-:Y:S01]  /*02d0*/  IADD3 R29, R26, R12, -R29 ;  /* 0x0000000c1a1d7210 */ /* 0x000fe20007ffe81d */
[----:B------:R-:W-:Y:S02]  /*02e0*/  IMAD.IADD R2, R2, 0x1, -R13 ;  /* 0x0000000102027824 */ /* 0x000fe400078e0a0d */
[----:B------:R-:W-:Y:S01]  /*02f0*/  IMAD.IADD R27, R12, 0x1, -R27 ;  /* 0x000000010c1b7824 */ /* 0x000fe200078e0a1b */
[----:B------:R-:W-:Y:S01]  /*0300*/  CS2R R12, SRZ ;  /* 0x00000000000c7805 */ /* 0x000fe2000001ff00 */
[----:B------:R-:W-:Y:S01]  /*0310*/  IMAD.WIDE R22, R29, 0x4, R22 ;  /* 0x000000041d167825 */ /* 0x000fe200078e0216 */
[----:B------:R-:W-:-:S03]  /*0320*/  ISETP.GE.AND P1, PT, R2, 0x40, PT ;  /* 0x000000400200780c */ /* 0x000fc60003f26270 */
[C---:B------:R-:W-:Y:S01]  /*0330*/  IMAD.SHL.U32 R28, R3.reuse, 0x1000, RZ ;  /* 0x00001000031c7824 */ /* 0x040fe200078e00ff */
[----:B------:R-:W-:Y:S01]  /*0340*/  ISETP.GT.AND P0, PT, R3, 0x3f, PT ;  /* 0x0000003f0300780c */ /* 0x000fe20003f04270 */
[----:B------:R-:W-:Y:S01]  /*0350*/  IMAD R17, R16, 0x1000, R27 ;  /* 0x0000100010117824 */ /* 0x000fe200078e021b */
[--C-:B------:R-:W-:Y:S02]  /*0360*/  SHF.R.S32.HI R3, RZ, 0x1f, R25.reuse ;  /* 0x0000001fff037819 */ /* 0x100fe40000011419 */
[----:B------:R-:W-:Y:S01]  /*0370*/  IADD3 R25, P3, P4, R28, R24, R25 ;  /* 0x000000181c197210 */ /* 0x000fe20007c7e019 */
[----:B------:R-:W-:Y:S01]  /*0380*/  IMAD.WIDE R20, R17, 0x4, R20 ;  /* 0x0000000411147825 */ /* 0x000fe200078e0214 */
[----:B------:R-:W-:-:S03]  /*0390*/  SHF.R.S32.HI R24, RZ, 0x1f, R24 ;  /* 0x0000001fff187819 */ /* 0x000fc60000011418 */
[----:B------:R1:W5:Y:S01]  /*03a0*/  @!P1 LDG.E.128 R12, desc[UR4][R22.64] ;  /* 0x00000004160c9981 */ /* 0x000362000c1e1d00 */
[----:B------:R-:W-:Y:S02]  /*03b0*/  CS2R R16, SRZ ;  /* 0x0000000000107805 */ /* 0x000fe4000001ff00 */
[----:B---3--:R-:W-:-:S06]  /*03c0*/  CS2R R18, SRZ ;  /* 0x0000000000127805 */ /* 0x008fcc000001ff00 */
[----:B------:R3:W5:Y:S01]  /*03d0*/  @!P1 LDG.E.EL.128 R16, desc[UR4][R20.64] ;  /* 0x0000000414109981 */ /* 0x000762000c2e1d00 */
[----:B-1----:R-:W-:Y:S02]  /*03e0*/  SHF.R.S32.HI R22, RZ, 0x1f, R28 ;  /* 0x0000001fff167819 */ /* 0x002fe4000001141c */
[--C-:B------:R-:W-:Y:S02]  /*03f0*/  SHF.R.S32.HI R28, RZ, 0x1f, R26.reuse ;  /* 0x0000001fff1c7819 */ /* 0x100fe4000001141a */
[----:B------:R-:W-:Y:S01]  /*0400*/  IADD3.X R22, R22, R24, R3, P3, P4 ;  /* 0x0000001816167210 */ /* 0x000fe20001fe8403 */
[----:B------:R-:W-:Y:S01]  /*0410*/  IMAD.SHL.U32 R3, R2, 0x1000, RZ ;  /* 0x0000100002037824 */ /* 0x000fe200078e00ff */
[----:B------:R-:W-:Y:S02]  /*0420*/  LEA R24, P3, R25, UR6, 0x2 ;  /* 0x0000000619187c11 */ /* 0x000fe4000f8610ff */
[----:B---3--:R-:W-:Y:S02]  /*0430*/  CS2R R20, SRZ ;  /* 0x0000000000147805 */ /* 0x008fe4000001ff00 */
[----:B------:R-:W-:-:S02]  /*0440*/  IADD3 R26, P4, P5, R3, R27, R26 ;  /* 0x0000001b031a7210 */ /* 0x000fc40007d9e01a */
[----:B------:R-:W-:Y:S02]  /*0450*/  SHF.R.S32.HI R27, RZ, 0x1f, R27 ;  /* 0x0000001fff1b7819 */ /* 0x000fe4000001141b */
[----:B------:R-:W-:Y:S02]  /*0460*/  SHF.R.S32.HI R3, RZ, 0x1f, R3 ;  /* 0x0000001fff037819 */ /* 0x000fe40000011403 */
[----:B------:R-:W-:Y:S02]  /*0470*/  LEA.HI.X R25, R25, UR7, R22, 0x2, P3 ;  /* 0x0000000719197c11 */ /* 0x000fe400098f1416 */
[----:B------:R-:W-:Y:S02]  /*0480*/  CS2R R22, SRZ ;  /* 0x0000000000167805 */ /* 0x000fe4000001ff00 */
[----:B------:R-:W-:Y:S02]  /*0490*/  IADD3.X R3, R3, R27, R28, P4, P5 ;  /* 0x0000001b03037210 */ /* 0x000fe400027ea41c */
[----:B------:R-:W-:-:S02]  /*04a0*/  ISETP.GT.AND P3, PT, R2, 0x3f, PT ;  /* 0x0000003f0200780c */ /* 0x000fc40003f64270 */
[C---:B------:R-:W-:Y:S01]  /*04b0*/  LEA R28, P4, R26.reuse, UR6, 0x2 ;  /* 0x000000061a1c7c11 */ /* 0x040fe2000f8810ff */
[----:B------:R1:W3:Y:S03]  /*04c0*/  @P0 LDG.E.128 R20, desc[UR4][R24.64+-0x100000] ;  /* 0xf000000418140981 */ /* 0x0002e6000c1e1d00 */
[----:B------:R-:W-:Y:S02]  /*04d0*/  LEA.HI.X R29, R26, UR7, R3, 0x2, P4 ;  /* 0x000000071a1d7c11 */ /* 0x000fe4000a0f1403 */
[----:B-1----:R-:W-:Y:S02]  /*04e0*/  CS2R R24, SRZ ;  /* 0x0000000000187805 */ /* 0x002fe4000001ff00 */
[----:B--2---:R-:W-:Y:S02]  /*04f0*/  SEL R2, R4, RZ, !P2 ;  /* 0x000000ff04027207 */ /* 0x004fe40005000000 */
[----:B----4-:R-:W-:-:S05]  /*0500*/  SEL R27, R8, RZ, !P2 ;  /* 0x000000ff081b7207 */ /* 0x010fca0005000000 */
[----:B------:R-:W-:Y:S01]  /*0510*/  FMUL R2, R2, R27 ;  /* 0x0000001b02027220 */ /* 0x000fe20000400000 */
[----:B------:R-:W-:-:S06]  /*0520*/  CS2R R26, SRZ ;  /* 0x00000000001a7805 */ /* 0x000fcc000001ff00 */
[----:B------:R1:W2:Y:S01]  /*0530*/  @P3 LDG.E.128 R24, desc[UR4][R28.64+-0x100000] ;  /* 0xf00000041c183981 */ /* 0x0002a2000c1e1d00 */
[----:B------:R-:W-:Y:S02]  /*0540*/  SEL R3, R7, RZ, !P2 ;  /* 0x000000ff07037207 */ /* 0x000fe40005000000 */
[----:B------:R-:W-:Y:S02]  /*0550*/  SEL R4, R6, RZ, !P2 ;  /* 0x000000ff06047207 */ /* 0x000fe40005000000 */
[----:B------:R-:W-:Y:S02]  /*0560*/  SEL R7, R10, RZ, !P2 ;  /* 0x000000ff0a077207 */ /* 0x000fe40005000000 */
[----:B------:R-:W-:Y:S02]  /*0570*/  SEL R5, R5, RZ, !P2 ;  /* 0x000000ff05057207 */ /* 0x000fe40005000000 */
[----:B------:R-:W-:Y:S01]  /*0580*/  SEL R6, R9, RZ, !P2 ;  /* 0x000000ff09067207 */ /* 0x000fe20005000000 */
[----:B-1----:R-:W1:Y:S01]  /*0590*/  LDC.64 R28, c[0x0][0x228] ;  /* 0x00008a00ff1c7b82 */ /* 0x002e620000000a00 */
[----:B------:R-:W-:Y:S01]  /*05a0*/  SEL R8, R11, RZ, !P2 ;  /* 0x000000ff0b087207 */ /* 0x000fe20005000000 */
[----:B------:R-:W-:-:S02]  /*05b0*/  FMUL R4, R4, R7 ;  /* 0x0000000704047220 */ /* 0x000fc40000400000 */
[----:B------:R-:W-:Y:S02]  /*05c0*/  FMUL R5, R5, R6 ;  /* 0x0000000605057220 */ /* 0x000fe40000400000 */
[----:B------:R-:W-:Y:S01]  /*05d0*/  FMUL R3, R3, R8 ;  /* 0x0000000803037220 */ /* 0x000fe20000400000 */
[----:B-----5:R-:W-:Y:S02]  /*05e0*/  SEL R14, R14, RZ, !P1 ;  /* 0x000000ff0e0e7207 */ /* 0x020fe40004800000 */
[----:B------:R-:W-:Y:S02]  /*05f0*/  SEL R12, R12, RZ, !P1 ;  /* 0x000000ff0c0c7207 */ /* 0x000fe40004800000 */
[----:B------:R-:W-:Y:S01]  /*0600*/  SEL R13, R13, RZ, !P1 ;  /* 0x000000ff0d0d7207 */ /* 0x000fe20004800000 */
[----:B-1----:R-:W-:Y:S01]  /*0610*/  IMAD.WIDE R28, R0, 0x4, R28 ;  /* 0x00000004001c7825 */ /* 0x002fe200078e021c */
[----:B------:R-:W-:Y:S02]  /*0620*/  SEL R15, R15, RZ, !P1 ;  /* 0x000000ff0f0f7207 */ /* 0x000fe40004800000 */
[----:B------:R-:W-:-:S02]  /*0630*/  SEL R7, R16, RZ, !P1 ;  /* 0x000000ff10077207 */ /* 0x000fc40004800000 */
[----:B------:R-:W-:Y:S02]  /*0640*/  SEL R11, R18, RZ, !P1 ;  /* 0x000000ff120b7207 */ /* 0x000fe40004800000 */
[----:B------:R-:W-:Y:S01]  /*0650*/  SEL R6, R17, RZ, !P1 ;  /* 0x000000ff11067207 */ /* 0x000fe20004800000 */
[----:B------:R-:W-:Y:S01]  /*0660*/  FMUL R8, R12, R7 ;  /* 0x000000070c087220 */ /* 0x000fe20000400000 */
[----:B------:R-:W-:Y:S01]  /*0670*/  SEL R16, R19, RZ, !P1 ;  /* 0x000000ff13107207 */ /* 0x000fe20004800000 */
[----:B------:R-:W-:Y:S02]  /*0680*/  FMUL R10, R14, R11 ;  /* 0x0000000b0e0a7220 */ /* 0x000fe40000400000 */
[----:B------:R-:W-:Y:S02]  /*0690*/  FMUL R9, R13, R6 ;  /* 0x000000060d097220 */ /* 0x000fe40000400000 */
[----:B------:R-:W-:Y:S01]  /*06a0*/  FMUL R11, R15, R16 ;  /* 0x000000100f0b7220 */ /* 0x000fe20000400000 */
[----:B---3--:R-:W-:-:S02]  /*06b0*/  SEL R17, R20, RZ, P0 ;  /* 0x000000ff14117207 */ /* 0x008fc40000000000 */
[----:B------:R-:W-:Y:S02]  /*06c0*/  SEL R18, R21, RZ, P0 ;  /* 0x000000ff15127207 */ /* 0x000fe40000000000 */
[----:B------:R-:W-:Y:S02]  /*06d0*/  SEL R19, R22, RZ, P0 ;  /* 0x000000ff16137207 */ /* 0x000fe40000000000 */
[----:B------:R-:W-:Y:S02]  /*06e0*/  SEL R20, R23, RZ, P0 ;  /* 0x000000ff17147207 */ /* 0x000fe40000000000 */
[----:B------:R-:W-:Y:S02]  /*06f0*/  SEL R12, R2, R17, !P2 ;  /* 0x00000011020c7207 */ /* 0x000fe40005000000 */
[----:B------:R-:W-:Y:S02]  /*0700*/  SEL R13, R5, R18, !P2 ;  /* 0x00000012050d7207 */ /* 0x000fe40005000000 */
[----:B------:R-:W-:-:S02]  /*0710*/  SEL R14, R4, R19, !P2 ;  /* 0x00000013040e7207 */ /* 0x000fc40005000000 */
[----:B------:R-:W-:-:S05]  /*0720*/  SEL R15, R3, R20, !P2 ;  /* 0x00000014030f7207 */ /* 0x000fca0005000000 */
[----:B------:R-:W-:Y:S01]  /*0730*/  STG.E.128 desc[UR4][R28.64], R12 ;  /* 0x0000000c1c007986 */ /* 0x000fe2000c101d04 */
[----:B--2---:R-:W-:Y:S02]  /*0740*/  @P1 SEL R8, R24, RZ, P3 ;  /* 0x000000ff18081207 */ /* 0x004fe40001800000 */
[----:B------:R-:W-:Y:S02]  /*0750*/  @P1 SEL R9, R25, RZ, P3 ;  /* 0x000000ff19091207 */ /* 0x000fe40001800000 */
[----:B------:R-:W-:Y:S02]  /*0760*/  @P1 SEL R10, R26, RZ, P3 ;  /* 0x000000ff1a0a1207 */ /* 0x000fe40001800000 */
[----:B------:R-:W-:-:S05]  /*0770*/  @P1 SEL R11, R27, RZ, P3 ;  /* 0x000000ff1b0b1207 */ /* 0x000fca0001800000 */
[----:B------:R-:W-:Y:S01]  /*0780*/  STG.E.128 desc[UR4][R28.64+0x800], R8 ;  /* 0x000800081c007986 */ /* 0x000fe2000c101d04 */
[----:B------:R-:W-:Y:S05]  /*0790*/  EXIT ;  /* 0x000000000000794d */ /* 0x000fea0003800000 */
.L_x_0:
[----:B------:R-:W-:-:S00]  /*07a0*/  BRA `(.L_x_0) ;  /* 0xfffffffc00fc7947 */ /* 0x000fc0000383ffff */
[----:B------:R-:W-:-:S00]  /*07b0*/  NOP ;  /* 0x0000000000007918 */ /* 0x000fc00000000000 */
        /* <DEDUP_REMOVED lines=12> */
.L_x_1:


//--------------------- .nv.constant0.triton_poi_fused_cat_47 --------------------------
	.section	.nv.constant0.triton_poi_fused_cat_47,"a",@progbits
	.sectionflags	@""
	.align	4
.nv.constant0.triton_poi_fused_cat_47:
	.zero		564
